//
// Generated by NVIDIA NVVM Compiler
//
// Compiler Build ID: CL-36424714
// Cuda compilation tools, release 13.0, V13.0.88
// Based on NVVM 20.0.0
//

.version 9.0
.target sm_100
.address_size 64

	// .globl	_Z9test_ProgPii

.visible .entry _Z9test_ProgPii(
	.param .u64 .ptr .align 1 _Z9test_ProgPii_param_0,
	.param .u32 _Z9test_ProgPii_param_1
)
{
	.reg .pred 	%p<3>;
	.reg .b32 	%r<14>;
	.reg .b64 	%rd<5>;

	ld.param.u64 	%rd2, [_Z9test_ProgPii_param_0];
	cvta.to.global.u64 	%rd3, %rd2;
	mov.u32 	%r5, %tid.x;
	mov.u32 	%r6, %ctaid.x;
	mov.u32 	%r7, %ntid.x;
	mad.lo.s32 	%r1, %r7, %r6, %r5;
	and.b32  	%r8, %r1, 1;
	setp.eq.b32 	%p1, %r8, 1;
	mul.wide.u32 	%rd4, %r5, 4;
	add.s64 	%rd1, %rd3, %rd4;
	mov.b32 	%r13, 0;
	@%p1 bra 	$L__BB0_2;
	ld.global.u32 	%r13, [%rd1+8];
$L__BB0_2:
	mad.lo.s32 	%r9, %r1, -1431655765, 715827882;
	shf.l.wrap.b32 	%r10, %r9, %r9, 31;
	setp.gt.u32 	%p2, %r10, 715827882;
	@%p2 bra 	$L__BB0_4;
	ld.global.u32 	%r11, [%rd1];
	add.s32 	%r12, %r11, %r13;
	st.global.u32 	[%rd1], %r12;
$L__BB0_4:
	ret;

}


// ===== COMPILED SASS (sm_100) =====

	.target	sm_100

	.elftype	@"ET_EXEC"


//--------------------- .note.nv.tkinfo           --------------------------
	.section	.note.nv.tkinfo,"",@"SHT_NOTE"
	.sectionflags	@"SHF_NOTE_NV_TKINFO"
	.tkinfo
        /*0018*/ 	.word	0x00000002
        /*0030*/ 	.string	""
        /*0030*/ 	.string	"ptxas"
        /*0030*/ 	.string	"Cuda compilation tools, release 13.0, V13.0.88"
        /*0030*/ 	.string	"Build cuda_13.0.r13.0/compiler.36424714_0"
        /*0030*/ 	.string	"-arch sm_100 -m 64 "



//--------------------- .note.nv.cuinfo           --------------------------
	.section	.note.nv.cuinfo,"",@"SHT_NOTE"
	.sectionflags	@"SHF_NOTE_NV_CUINFO"
        /*0018*/ 	.short	0x0002
        /*001a*/ 	.short	0x0064
        /*001c*/ 	.short	0x0082
	.zero		2


//--------------------- .nv.info                  --------------------------
	.section	.nv.info,"",@"SHT_CUDA_INFO"
	.align	4


	//----- nvinfo : EIATTR_REGCOUNT
	.align		4
        /*0000*/ 	.byte	0x04, 0x2f
        /*0002*/ 	.short	(.L_1 - .L_0)
	.align		4
.L_0:
        /*0004*/ 	.word	index@(_Z9test_ProgPii)
        /*0008*/ 	.word	0x0000000a


	//----- nvinfo : EIATTR_FRAME_SIZE
	.align		4
.L_1:
        /*000c*/ 	.byte	0x04, 0x11
        /*000e*/ 	.short	(.L_3 - .L_2)
	.align		4
.L_2:
        /*0010*/ 	.word	index@(_Z9test_ProgPii)
        /*0014*/ 	.word	0x00000000


	//----- nvinfo : EIATTR_MIN_STACK_SIZE
	.align		4
.L_3:
        /*0018*/ 	.byte	0x04, 0x12
        /*001a*/ 	.short	(.L_5 - .L_4)
	.align		4
.L_4:
        /*001c*/ 	.word	index@(_Z9test_ProgPii)
        /*0020*/ 	.word	0x00000000
.L_5:


//--------------------- .nv.compat                --------------------------
	.section	.nv.compat,"",@"SHT_CUDA_COMPAT_INFO"
	.align	4
        /*0000*/ 	.byte	0x02, 0x09, 0x00, 0x00, 0x02, 0x02, 0x01, 0x00, 0x02, 0x05, 0x05, 0x00, 0x03, 0x07, 0x01, 0x01
        /*0010*/ 	.byte	0x02, 0x03, 0x00, 0x00, 0x02, 0x06, 0x01, 0x00, 0x04, 0x0b, 0x08, 0x00, 0x09, 0x00, 0x00, 0x00
        /*0020*/ 	.byte	0x00, 0x00, 0x00, 0x00


//--------------------- .nv.info._Z9test_ProgPii  --------------------------
	.section	.nv.info._Z9test_ProgPii,"",@"SHT_CUDA_INFO"
	.sectionflags	@""
	.align	4


	//----- nvinfo : EIATTR_CUDA_API_VERSION
	.align		4
        /*0000*/ 	.byte	0x04, 0x37
        /*0002*/ 	.short	(.L_7 - .L_6)
.L_6:
        /*0004*/ 	.word	0x00000082


	//----- nvinfo : EIATTR_KPARAM_INFO
	.align		4
.L_7:
        /*0008*/ 	.byte	0x04, 0x17
        /*000a*/ 	.short	(.L_9 - .L_8)
.L_8:
        /*000c*/ 	.word	0x00000000
        /*0010*/ 	.short	0x0001
        /*0012*/ 	.short	0x0008
        /*0014*/ 	.byte	0x00, 0xf0, 0x11, 0x00


	//----- nvinfo : EIATTR_KPARAM_INFO
	.align		4
.L_9:
        /*0018*/ 	.byte	0x04, 0x17
        /*001a*/ 	.short	(.L_11 - .L_10)
.L_10:
        /*001c*/ 	.word	0x00000000
        /*0020*/ 	.short	0x0000
        /*0022*/ 	.short	0x0000
        /*0024*/ 	.byte	0x00, 0xf5, 0x21, 0x00


	//----- nvinfo : EIATTR_SPARSE_MMA_MASK
	.align		4
.L_11:
        /*0028*/ 	.byte	0x03, 0x50
        /*002a*/ 	.short	0x0000


	//----- nvinfo : EIATTR_MAXREG_COUNT
	.align		4
        /*002c*/ 	.byte	0x03, 0x1b
        /*002e*/ 	.short	0x00ff


	//----- nvinfo : EIATTR_MERCURY_ISA_VERSION
	.align		4
        /*0030*/ 	.byte	0x03, 0x5f
        /*0032*/ 	.short	0x0101


	//----- nvinfo : EIATTR_VRC_CTA_INIT_COUNT
	.align		4
        /*0034*/ 	.byte	0x02, 0x4a
	.zero		1
	.zero		1


	//----- nvinfo : EIATTR_EXIT_INSTR_OFFSETS
	.align		4
        /*0038*/ 	.byte	0x04, 0x1c
        /*003a*/ 	.short	(.L_13 - .L_12)


	//   ....[0]....
.L_12:
        /*003c*/ 	.word	0x00000100


	//   ....[1]....
        /*0040*/ 	.word	0x00000140


	//----- nvinfo : EIATTR_CBANK_PARAM_SIZE
	.align		4
.L_13:
        /*0044*/ 	.byte	0x03, 0x19
        /*0046*/ 	.short	0x000c


	//----- nvinfo : EIATTR_PARAM_CBANK
	.align		4
        /*0048*/ 	.byte	0x04, 0x0a
        /*004a*/ 	.short	(.L_15 - .L_14)
	.align		4
.L_14:
        /*004c*/ 	.word	index@(.nv.constant0._Z9test_ProgPii)
        /*0050*/ 	.short	0x0380
        /*0052*/ 	.short	0x000c


	//----- nvinfo : EIATTR_SW_WAR
	.align		4
.L_15:
        /*0054*/ 	.byte	0x04, 0x36
        /*0056*/ 	.short	(.L_17 - .L_16)
.L_16:
        /*0058*/ 	.word	0x00000008
.L_17:


//--------------------- .nv.callgraph             --------------------------
	.section	.nv.callgraph,"",@"SHT_CUDA_CALLGRAPH"
	.align	4
	.sectionentsize	8
	.align		4
        /*0000*/ 	.word	0x00000000
	.align		4
        /*0004*/ 	.word	0xffffffff
	.align		4
        /*0008*/ 	.word	0x00000000
	.align		4
        /*000c*/ 	.word	0xfffffffe
	.align		4
        /*0010*/ 	.word	0x00000000
	.align		4
        /*0014*/ 	.word	0xfffffffd
	.align		4
        /*0018*/ 	.word	0x00000000
	.align		4
        /*001c*/ 	.word	0xfffffffc


//--------------------- .text._Z9test_ProgPii     --------------------------
	.section	.text._Z9test_ProgPii,"ax",@progbits
	.align	128
        .global         _Z9test_ProgPii
        .type           _Z9test_ProgPii,@function
        .size           _Z9test_ProgPii,(.L_x_1 - _Z9test_ProgPii)
        .other          _Z9test_ProgPii,@"STO_CUDA_ENTRY STV_DEFAULT"
_Z9test_ProgPii:
.text._Z9test_ProgPii:
[----:B------:R-:W-:Y:S01]  /*0000*/  LDC R1, c[0x0][0x37c] ;  /* 0x0000df00ff017b82 */ /* 0x000fe20000000800 */
[----:B------:R-:W0:Y:S07]  /*0010*/  S2R R5, SR_TID.X ;  /* 0x0000000000057919 */ /* 0x000e2e0000002100 */
[----:B------:R-:W0:Y:S01]  /*0020*/  S2UR UR4, SR_CTAID.X ;  /* 0x00000000000479c3 */ /* 0x000e220000002500 */
[----:B------:R-:W-:-:S07]  /*0030*/  IMAD.MOV.U32 R7, RZ, RZ, 0x2aaaaaaa ;  /* 0x2aaaaaaaff077424 */ /* 0x000fce00078e00ff */
[----:B------:R-:W0:Y:S08]  /*0040*/  LDC R0, c[0x0][0x360] ;  /* 0x0000d800ff007b82 */ /* 0x000e300000000800 */
[----:B------:R-:W1:Y:S01]  /*0050*/  LDC.64 R2, c[0x0][0x380] ;  /* 0x0000e000ff027b82 */ /* 0x000e620000000a00 */
[----:B0-----:R-:W-:Y:S01]  /*0060*/  IMAD R0, R0, UR4, R5 ;  /* 0x0000000400007c24 */ /* 0x001fe2000f8e0205 */
[----:B------:R-:W0:Y:S03]  /*0070*/  LDCU.64 UR4, c[0x0][0x358] ;  /* 0x00006b00ff0477ac */ /* 0x000e260008000a00 */
[C---:B------:R-:W-:Y:S01]  /*0080*/  IMAD R4, R0.reuse, -0x55555555, R7 ;  /* 0xaaaaaaab00047824 */ /* 0x040fe200078e0207 */
[----:B------:R-:W-:Y:S01]  /*0090*/  LOP3.LUT R0, R0, 0x1, RZ, 0xc0, !PT ;  /* 0x0000000100007812 */ /* 0x000fe200078ec0ff */
[----:B-1----:R-:W-:-:S03]  /*00a0*/  IMAD.WIDE.U32 R2, R5, 0x4, R2 ;  /* 0x0000000405027825 */ /* 0x002fc600078e0002 */
[----:B------:R-:W-:Y:S01]  /*00b0*/  ISETP.NE.U32.AND P0, PT, R0, 0x1, PT ;  /* 0x000000010000780c */ /* 0x000fe20003f05070 */
[----:B------:R-:W-:Y:S01]  /*00c0*/  HFMA2 R0, -RZ, RZ, 0, 0 ;  /* 0x00000000ff007431 */ /* 0x000fe200000001ff */
[----:B------:R-:W-:-:S04]  /*00d0*/  SHF.L.W.U32.HI R4, R4, 0x1f, R4 ;  /* 0x0000001f04047819 */ /* 0x000fc80000010e04 */
[----:B------:R-:W-:-:S07]  /*00e0*/  ISETP.GT.U32.AND P1, PT, R4, 0x2aaaaaaa, PT ;  /* 0x2aaaaaaa0400780c */ /* 0x000fce0003f24070 */
[----:B0-----:R0:W5:Y:S06]  /*00f0*/  @P0 LDG.E R0, desc[UR4][R2.64+0x8] ;  /* 0x0000080402000981 */ /* 0x00116c000c1e1900 */
[----:B------:R-:W-:Y:S05]  /*0100*/  @P1 EXIT ;  /* 0x000000000000194d */ /* 0x000fea0003800000 */
[----:B------:R-:W2:Y:S02]  /*0110*/  LDG.E R5, desc[UR4][R2.64] ;  /* 0x0000000402057981 */ /* 0x000ea4000c1e1900 */
[----:B--2--5:R-:W-:-:S05]  /*0120*/  IMAD.IADD R5, R5, 0x1, R0 ;  /* 0x0000000105057824 */ /* 0x024fca00078e0200 */
[----:B------:R-:W-:Y:S01]  /*0130*/  STG.E desc[UR4][R2.64], R5 ;  /* 0x0000000502007986 */ /* 0x000fe2000c101904 */
[----:B------:R-:W-:Y:S05]  /*0140*/  EXIT ;  /* 0x000000000000794d */ /* 0x000fea0003800000 */
.L_x_0:
[----:B------:R-:W-:-:S00]  /*0150*/  BRA `(.L_x_0) ;  /* 0xfffffffc00fc7947 */ /* 0x000fc0000383ffff */
[----:B------:R-:W-:-:S00]  /*0160*/  NOP ;  /* 0x0000000000007918 */ /* 0x000fc00000000000 */
        /* <DEDUP_REMOVED lines=9> */
.L_x_1:


//--------------------- .nv.shared.reserved.0     --------------------------
	.section	.nv.shared.reserved.0,"aw",@nobits
	.weak		__nv_reservedSMEM_offset_0_alias
	.size		__nv_reservedSMEM_offset_0_alias, 0, 64
	.other		__nv_reservedSMEM_offset_0_alias,@"STO_CUDA_RESERVED_SHARED STV_DEFAULT"
__nv_reservedSMEM_offset_0_alias:
	.zero		0
	.zero		64


//--------------------- .nv.constant0._Z9test_ProgPii --------------------------
	.section	.nv.constant0._Z9test_ProgPii,"a",@progbits
	.sectionflags	@""
	.align	4
.nv.constant0._Z9test_ProgPii:
	.zero		908


//--------------------- SYMBOLS --------------------------

	.type		.nv.reservedSmem.offset0,@object
	.size		.nv.reservedSmem.offset0,0x4
